	.headerflags	@"EF_CUDA_TEXMODE_UNIFIED EF_CUDA_64BIT_ADDRESS EF_CUDA_ACCELERATORS EF_CUDA_SM90 EF_CUDA_VIRTUAL_SM(EF_CUDA_SM90)"
	.elftype	@"ET_EXEC"


//--------------------- .nv.info                  --------------------------
	.section	.nv.info,"",@"SHT_CUDA_INFO"
	.align	4


	//----- nvinfo : EIATTR_REGCOUNT
	.align		4
        /*0000*/ 	.byte	0x04, 0x2f
        /*0002*/ 	.short	(.L_1 - .L_0)
	.align		4
.L_0:
        /*0004*/ 	.word	index@(triton_poi_fused_convolution_31)
        /*0008*/ 	.word	0x0000000c


	//----- nvinfo : EIATTR_MIN_STACK_SIZE
	.align		4
.L_1:
        /*000c*/ 	.byte	0x04, 0x12
        /*000e*/ 	.short	(.L_3 - .L_2)
	.align		4
.L_2:
        /*0010*/ 	.word	index@(triton_poi_fused_convolution_31)
        /*0014*/ 	.word	0x00000000


	//----- nvinfo : EIATTR_FRAME_SIZE
	.align		4
.L_3:
        /*0018*/ 	.byte	0x04, 0x11
        /*001a*/ 	.short	(.L_5 - .L_4)
	.align		4
.L_4:
        /*001c*/ 	.word	index@(triton_poi_fused_convolution_31)
        /*0020*/ 	.word	0x00000000


	//----- nvinfo : EIATTR_MIN_STACK_SIZE
	.align		4
.L_5:
        /*0024*/ 	.byte	0x04, 0x12
        /*0026*/ 	.short	(.L_7 - .L_6)
	.align		4
.L_6:
        /*0028*/ 	.word	index@(triton_poi_fused_convolution_31)
        /*002c*/ 	.word	0x00000000
.L_7:


//--------------------- .nv.info.triton_poi_fused_convolution_31 --------------------------
	.section	.nv.info.triton_poi_fused_convolution_31,"",@"SHT_CUDA_INFO"
	.sectionflags	@""
	.align	4


	//----- nvinfo : EIATTR_CUDA_API_VERSION
	.align		4
        /*0000*/ 	.byte	0x04, 0x37
        /*0002*/ 	.short	(.L_9 - .L_8)
.L_8:
        /*0004*/ 	.word	0x0000007c


	//----- nvinfo : EIATTR_KPARAM_INFO
	.align		4
.L_9:
        /*0008*/ 	.byte	0x04, 0x17
        /*000a*/ 	.short	(.L_11 - .L_10)
.L_10:
        /*000c*/ 	.word	0x00000000
        /*0010*/ 	.short	0x0002
        /*0012*/ 	.short	0x0010
        /*0014*/ 	.byte	0x00, 0xf0, 0x11, 0x00


	//----- nvinfo : EIATTR_KPARAM_INFO
	.align		4
.L_11:
        /*0018*/ 	.byte	0x04, 0x17
        /*001a*/ 	.short	(.L_13 - .L_12)
.L_12:
        /*001c*/ 	.word	0x00000000
        /*0020*/ 	.short	0x0001
        /*0022*/ 	.short	0x0008
        /*0024*/ 	.byte	0x00, 0xf4, 0x21, 0x00


	//----- nvinfo : EIATTR_KPARAM_INFO
	.align		4
.L_13:
        /*0028*/ 	.byte	0x04, 0x17
        /*002a*/ 	.short	(.L_15 - .L_14)
.L_14:
        /*002c*/ 	.word	0x00000000
        /*0030*/ 	.short	0x0000
        /*0032*/ 	.short	0x0000
        /*0034*/ 	.byte	0x00, 0xf4, 0x21, 0x00


	//----- nvinfo : EIATTR_SPARSE_MMA_MASK
	.align		4
.L_15:
        /*0038*/ 	.byte	0x03, 0x50
        /*003a*/ 	.short	0x0000


	//----- nvinfo : EIATTR_MAXREG_COUNT
	.align		4
        /*003c*/ 	.byte	0x03, 0x1b
        /*003e*/ 	.short	0x00ff


	//----- nvinfo : EIATTR_EXIT_INSTR_OFFSETS
	.align		4
        /*0040*/ 	.byte	0x04, 0x1c
        /*0042*/ 	.short	(.L_17 - .L_16)


	//   ....[0]....
.L_16:
        /*0044*/ 	.word	0x00000140


	//   ....[1]....
        /*0048*/ 	.word	0x00000160


	//----- nvinfo : EIATTR_REQNTID
	.align		4
.L_17:
        /*004c*/ 	.byte	0x04, 0x10
        /*004e*/ 	.short	(.L_19 - .L_18)
.L_18:
        /*0050*/ 	.word	0x00000080
        /*0054*/ 	.word	0x00000001
        /*0058*/ 	.word	0x00000001


	//----- nvinfo : EIATTR_CBANK_PARAM_SIZE
	.align		4
.L_19:
        /*005c*/ 	.byte	0x03, 0x19
        /*005e*/ 	.short	0x0014


	//----- nvinfo : EIATTR_PARAM_CBANK
	.align		4
        /*0060*/ 	.byte	0x04, 0x0a
        /*0062*/ 	.short	(.L_21 - .L_20)
	.align		4
.L_20:
        /*0064*/ 	.word	index@(.nv.constant0.triton_poi_fused_convolution_31)
        /*0068*/ 	.short	0x0210
        /*006a*/ 	.short	0x0014


	//----- nvinfo : EIATTR_SW_WAR
	.align		4
.L_21:
        /*006c*/ 	.byte	0x04, 0x36
        /*006e*/ 	.short	(.L_23 - .L_22)
.L_22:
        /*0070*/ 	.word	0x00000008
.L_23:


//--------------------- .nv.callgraph             --------------------------
	.section	.nv.callgraph,"",@"SHT_CUDA_CALLGRAPH"
	.align	4
	.sectionentsize	8
	.align		4
        /*0000*/ 	.word	0x00000000
	.align		4
        /*0004*/ 	.word	0xffffffff
	.align		4
        /*0008*/ 	.word	0x00000000
	.align		4
        /*000c*/ 	.word	0xfffffffe
	.align		4
        /*0010*/ 	.word	0x00000000
	.align		4
        /*0014*/ 	.word	0xfffffffd
	.align		4
        /*0018*/ 	.word	0x00000000
	.align		4
        /*001c*/ 	.word	0xfffffffc


//--------------------- .text.triton_poi_fused_convolution_31 --------------------------
	.section	.text.triton_poi_fused_convolution_31,"ax",@progbits
	.align	128
        .global         triton_poi_fused_convolution_31
        .type           triton_poi_fused_convolution_31,@function
        .size           triton_poi_fused_convolution_31,(.L_x_1 - triton_poi_fused_convolution_31)
        .other          triton_poi_fused_convolution_31,@"STO_CUDA_ENTRY STV_DEFAULT"
triton_poi_fused_convolution_31:
.text.triton_poi_fused_convolution_31:
[----:B------:R-:W0:Y:S02]  /*0000*/  LDC R1, c[0x0][0x28] ;  /* 0x00000a00ff017b82 */ /* 0x000e240000000800 */
[----:B------:R-:W1:Y:S01]  /*0010*/  S2R R0, SR_TID.X ;  /* 0x0000000000007919 */ /* 0x000e620000002100 */
[----:B------:R-:W2:Y:S01]  /*0020*/  LDC.64 R2, c[0x0][0x210] ;  /* 0x00008400ff027b82 */ /* 0x000ea20000000a00 */
[----:B------:R-:W-:Y:S01]  /*0030*/  ULDC.64 UR4, c[0x0][0x208] ;  /* 0x0000820000047ab9 */ /* 0x000fe20000000a00 */
[----:B------:R-:W3:Y:S06]  /*0040*/  S2R R7, SR_CTAID.X ;  /* 0x0000000000077919 */ /* 0x000eec0000002500 */
[----:B------:R-:W4:Y:S01]  /*0050*/  LDC.64 R4, c[0x0][0x218] ;  /* 0x00008600ff047b82 */ /* 0x000f220000000a00 */
[----:B-1----:R-:W-:-:S04]  /*0060*/  LOP3.LUT R0, R0, 0x7f, RZ, 0xc0, !PT ;  /* 0x0000007f00007812 */ /* 0x002fc800078ec0ff */
[----:B---3--:R-:W-:-:S04]  /*0070*/  LEA R7, R7, R0, 0x7 ;  /* 0x0000000007077211 */ /* 0x008fc800078e38ff */
[C---:B------:R-:W-:Y:S01]  /*0080*/  ISETP.GE.AND P0, PT, R7.reuse, 0x6c60, PT ;  /* 0x00006c600700780c */ /* 0x040fe20003f06270 */
[----:B------:R-:W-:-:S04]  /*0090*/  IMAD.HI R0, R7, 0x2aaaaaab, RZ ;  /* 0x2aaaaaab07007827 */ /* 0x000fc800078e02ff */
[----:B--2---:R-:W-:Y:S01]  /*00a0*/  IMAD.WIDE R2, R7, 0x4, R2 ;  /* 0x0000000407027825 */ /* 0x004fe200078e0202 */
[----:B------:R-:W-:-:S04]  /*00b0*/  SHF.R.U32.HI R9, RZ, 0x1f, R0 ;  /* 0x0000001fff097819 */ /* 0x000fc80000011600 */
[----:B------:R-:W-:-:S05]  /*00c0*/  LEA.HI R0, R0, R9, RZ, 0x1e ;  /* 0x0000000900007211 */ /* 0x000fca00078ff0ff */
[----:B------:R-:W-:Y:S01]  /*00d0*/  IMAD R9, R0, -0x18, R7 ;  /* 0xffffffe800097824 */ /* 0x000fe200078e0207 */
[----:B------:R-:W-:Y:S01]  /*00e0*/  HFMA2.MMA R0, -RZ, RZ, 0, 0 ;  /* 0x00000000ff007435 */ /* 0x000fe200000001ff */
[----:B------:R-:W-:Y:S02]  /*00f0*/  MOV R7, RZ ;  /* 0x000000ff00077202 */ /* 0x000fe40000000f00 */
[----:B----4-:R-:W-:-:S05]  /*0100*/  IMAD.WIDE R4, R9, 0x4, R4 ;  /* 0x0000000409047825 */ /* 0x010fca00078e0204 */
[----:B------:R-:W2:Y:S04]  /*0110*/  @!P0 LDG.E.EL R7, desc[UR4][R4.64] ;  /* 0x0000000404078981 */ /* 0x000ea8000c2e1900 */
[----:B------:R-:W2:Y:S02]  /*0120*/  @!P0 LDG.E R0, desc[UR4][R2.64] ;  /* 0x0000000402008981 */ /* 0x000ea4000c1e1900 */
[----:B--2---:R-:W-:Y:S01]  /*0130*/  FADD R7, R7, R0 ;  /* 0x0000000007077221 */ /* 0x004fe20000000000 */
[----:B------:R-:W-:Y:S06]  /*0140*/  @P0 EXIT ;  /* 0x000000000000094d */ /* 0x000fec0003800000 */
[----:B------:R-:W-:Y:S01]  /*0150*/  STG.E desc[UR4][R2.64], R7 ;  /* 0x0000000702007986 */ /* 0x000fe2000c101904 */
[----:B------:R-:W-:Y:S05]  /*0160*/  EXIT ;  /* 0x000000000000794d */ /* 0x000fea0003800000 */
.L_x_0:
[----:B------:R-:W-:-:S00]  /*0170*/  BRA `(.L_x_0) ;  /* 0xfffffffc00fc7947 */ /* 0x000fc0000383ffff */
[----:B------:R-:W-:-:S00]  /*0180*/  NOP ;  /* 0x0000000000007918 */ /* 0x000fc00000000000 */
[----:B------:R-:W-:-:S00]  /*0190*/  NOP ;  /* 0x0000000000007918 */ /* 0x000fc00000000000 */
[----:B------:R-:W-:-:S00]  /*01a0*/  NOP ;  /* 0x0000000000007918 */ /* 0x000fc00000000000 */
[----:B------:R-:W-:-:S00]  /*01b0*/  NOP ;  /* 0x0000000000007918 */ /* 0x000fc00000000000 */
[----:B------:R-:W-:-:S00]  /*01c0*/  NOP ;  /* 0x0000000000007918 */ /* 0x000fc00000000000 */
[----:B------:R-:W-:-:S00]  /*01d0*/  NOP ;  /* 0x0000000000007918 */ /* 0x000fc00000000000 */
[----:B------:R-:W-:-:S00]  /*01e0*/  NOP ;  /* 0x0000000000007918 */ /* 0x000fc00000000000 */
[----:B------:R-:W-:-:S00]  /*01f0*/  NOP ;  /* 0x0000000000007918 */ /* 0x000fc00000000000 */
.L_x_1:


//--------------------- .nv.constant0.triton_poi_fused_convolution_31 --------------------------
	.section	.nv.constant0.triton_poi_fused_convolution_31,"a",@progbits
	.sectionflags	@""
	.align	4
.nv.constant0.triton_poi_fused_convolution_31:
	.zero		548
